//
// Generated by NVIDIA NVVM Compiler
//
// Compiler Build ID: CL-36424714
// Cuda compilation tools, release 13.0, V13.0.88
// Based on NVVM 20.0.0
//

.version 9.0
.target sm_100
.address_size 64

	// .globl	_Z11do_one_timePfS_S_

.visible .entry _Z11do_one_timePfS_S_(
	.param .u64 .ptr .align 1 _Z11do_one_timePfS_S__param_0,
	.param .u64 .ptr .align 1 _Z11do_one_timePfS_S__param_1,
	.param .u64 .ptr .align 1 _Z11do_one_timePfS_S__param_2
)
{
	.reg .pred 	%p<3>;
	.reg .b32 	%r<31>;
	.reg .b32 	%f<90>;
	.reg .b64 	%rd<23>;

	ld.param.u64 	%rd7, [_Z11do_one_timePfS_S__param_1];
	cvta.to.global.u64 	%rd8, %rd7;
	mov.u32 	%r10, %ntid.y;
	mov.u32 	%r11, %ctaid.y;
	mov.u32 	%r12, %tid.y;
	mad.lo.s32 	%r1, %r10, %r11, %r12;
	add.s64 	%rd1, %rd8, 8;
	mov.b32 	%r28, 0;
	mov.f32 	%f74, 0f00000000;
	shl.b32 	%r14, %r1, 10;
	cvt.u64.u32 	%rd10, %r14;
	mov.u32 	%r16, %ntid.x;
	mov.u32 	%r17, %ctaid.x;
	mov.u32 	%r18, %tid.x;
	mad.lo.s32 	%r19, %r16, %r17, %r18;
	shl.b32 	%r20, %r19, 2;
	mov.f32 	%f75, %f74;
	mov.f32 	%f76, %f74;
	mov.f32 	%f77, %f74;
	mov.f32 	%f78, %f74;
	mov.f32 	%f79, %f74;
	mov.f32 	%f80, %f74;
	mov.f32 	%f81, %f74;
	mov.f32 	%f82, %f74;
	mov.f32 	%f83, %f74;
	mov.f32 	%f84, %f74;
	mov.f32 	%f85, %f74;
	mov.f32 	%f86, %f74;
	mov.f32 	%f87, %f74;
	mov.f32 	%f88, %f74;
	mov.f32 	%f89, %f74;
$L__BB0_1:
	ld.param.u64 	%rd20, [_Z11do_one_timePfS_S__param_0];
	cvt.u64.u32 	%rd9, %r28;
	add.s64 	%rd11, %rd10, %rd9;
	shl.b64 	%rd12, %rd11, 2;
	cvta.to.global.u64 	%rd13, %rd20;
	add.s64 	%rd14, %rd13, %rd12;
	add.s64 	%rd22, %rd14, 2048;
	shl.b32 	%r15, %r28, 16;
	add.s32 	%r29, %r20, %r15;
	mov.b32 	%r30, 0;
$L__BB0_2:
	mul.wide.s32 	%rd15, %r29, 4;
	add.s64 	%rd16, %rd1, %rd15;
	ld.global.f32 	%f50, [%rd22+-2048];
	ld.global.f32 	%f51, [%rd16+-8];
	fma.rn.f32 	%f89, %f50, %f51, %f89;
	ld.global.f32 	%f52, [%rd16+-4];
	fma.rn.f32 	%f88, %f50, %f52, %f88;
	ld.global.f32 	%f53, [%rd16];
	fma.rn.f32 	%f87, %f50, %f53, %f87;
	ld.global.f32 	%f54, [%rd16+4];
	fma.rn.f32 	%f86, %f50, %f54, %f86;
	ld.global.f32 	%f55, [%rd22+-1024];
	fma.rn.f32 	%f85, %f55, %f51, %f85;
	fma.rn.f32 	%f84, %f55, %f52, %f84;
	fma.rn.f32 	%f83, %f55, %f53, %f83;
	fma.rn.f32 	%f82, %f55, %f54, %f82;
	ld.global.f32 	%f56, [%rd22];
	fma.rn.f32 	%f81, %f56, %f51, %f81;
	fma.rn.f32 	%f80, %f56, %f52, %f80;
	fma.rn.f32 	%f79, %f56, %f53, %f79;
	fma.rn.f32 	%f78, %f56, %f54, %f78;
	ld.global.f32 	%f57, [%rd22+1024];
	fma.rn.f32 	%f77, %f57, %f51, %f77;
	fma.rn.f32 	%f76, %f57, %f52, %f76;
	fma.rn.f32 	%f75, %f57, %f53, %f75;
	fma.rn.f32 	%f74, %f57, %f54, %f74;
	add.s32 	%r30, %r30, 1;
	add.s64 	%rd22, %rd22, 4;
	add.s32 	%r29, %r29, 65536;
	setp.ne.s32 	%p1, %r30, 16;
	@%p1 bra 	$L__BB0_2;
	add.s32 	%r8, %r28, 16;
	setp.lt.u32 	%p2, %r28, 240;
	mov.u32 	%r28, %r8;
	@%p2 bra 	$L__BB0_1;
	ld.param.u64 	%rd21, [_Z11do_one_timePfS_S__param_2];
	cvta.to.global.u64 	%rd17, %rd21;
	shl.b32 	%r21, %r1, 18;
	mov.u32 	%r22, %ntid.x;
	mov.u32 	%r23, %ctaid.x;
	mov.u32 	%r24, %tid.x;
	mad.lo.s32 	%r25, %r22, %r23, %r24;
	shl.b32 	%r26, %r25, 2;
	add.s32 	%r27, %r26, %r21;
	mul.wide.s32 	%rd18, %r27, 4;
	add.s64 	%rd19, %rd17, %rd18;
	st.global.f32 	[%rd19], %f89;
	st.global.f32 	[%rd19+4], %f88;
	st.global.f32 	[%rd19+8], %f87;
	st.global.f32 	[%rd19+12], %f86;
	st.global.f32 	[%rd19+262144], %f85;
	st.global.f32 	[%rd19+262148], %f84;
	st.global.f32 	[%rd19+262152], %f83;
	st.global.f32 	[%rd19+262156], %f82;
	st.global.f32 	[%rd19+524288], %f81;
	st.global.f32 	[%rd19+524292], %f80;
	st.global.f32 	[%rd19+524296], %f79;
	st.global.f32 	[%rd19+524300], %f78;
	st.global.f32 	[%rd19+786432], %f77;
	st.global.f32 	[%rd19+786436], %f76;
	st.global.f32 	[%rd19+786440], %f75;
	st.global.f32 	[%rd19+786444], %f74;
	ret;

}


// ===== COMPILED SASS (sm_100) =====

	.target	sm_100

	.elftype	@"ET_EXEC"


//--------------------- .note.nv.tkinfo           --------------------------
	.section	.note.nv.tkinfo,"",@"SHT_NOTE"
	.sectionflags	@"SHF_NOTE_NV_TKINFO"
	.tkinfo
        /*0018*/ 	.word	0x00000002
        /*0030*/ 	.string	""
        /*0030*/ 	.string	"ptxas"
        /*0030*/ 	.string	"Cuda compilation tools, release 13.0, V13.0.88"
        /*0030*/ 	.string	"Build cuda_13.0.r13.0/compiler.36424714_0"
        /*0030*/ 	.string	"-arch sm_100 -m 64 "



//--------------------- .note.nv.cuinfo           --------------------------
	.section	.note.nv.cuinfo,"",@"SHT_NOTE"
	.sectionflags	@"SHF_NOTE_NV_CUINFO"
        /*0018*/ 	.short	0x0002
        /*001a*/ 	.short	0x0064
        /*001c*/ 	.short	0x0082
	.zero		2


//--------------------- .nv.info                  --------------------------
	.section	.nv.info,"",@"SHT_CUDA_INFO"
	.align	4


	//----- nvinfo : EIATTR_REGCOUNT
	.align		4
        /*0000*/ 	.byte	0x04, 0x2f
        /*0002*/ 	.short	(.L_1 - .L_0)
	.align		4
.L_0:
        /*0004*/ 	.word	index@(_Z11do_one_timePfS_S_)
        /*0008*/ 	.word	0x00000020


	//----- nvinfo : EIATTR_FRAME_SIZE
	.align		4
.L_1:
        /*000c*/ 	.byte	0x04, 0x11
        /*000e*/ 	.short	(.L_3 - .L_2)
	.align		4
.L_2:
        /*0010*/ 	.word	index@(_Z11do_one_timePfS_S_)
        /*0014*/ 	.word	0x00000000


	//----- nvinfo : EIATTR_MIN_STACK_SIZE
	.align		4
.L_3:
        /*0018*/ 	.byte	0x04, 0x12
        /*001a*/ 	.short	(.L_5 - .L_4)
	.align		4
.L_4:
        /*001c*/ 	.word	index@(_Z11do_one_timePfS_S_)
        /*0020*/ 	.word	0x00000000
.L_5:


//--------------------- .nv.compat                --------------------------
	.section	.nv.compat,"",@"SHT_CUDA_COMPAT_INFO"
	.align	4
        /*0000*/ 	.byte	0x02, 0x09, 0x00, 0x00, 0x02, 0x02, 0x01, 0x00, 0x02, 0x05, 0x05, 0x00, 0x03, 0x07, 0x01, 0x01
        /*0010*/ 	.byte	0x02, 0x03, 0x00, 0x00, 0x02, 0x06, 0x01, 0x00, 0x04, 0x0b, 0x08, 0x00, 0x09, 0x00, 0x00, 0x00
        /*0020*/ 	.byte	0x00, 0x00, 0x00, 0x00


//--------------------- .nv.info._Z11do_one_timePfS_S_ --------------------------
	.section	.nv.info._Z11do_one_timePfS_S_,"",@"SHT_CUDA_INFO"
	.sectionflags	@""
	.align	4


	//----- nvinfo : EIATTR_CUDA_API_VERSION
	.align		4
        /*0000*/ 	.byte	0x04, 0x37
        /*0002*/ 	.short	(.L_7 - .L_6)
.L_6:
        /*0004*/ 	.word	0x00000082


	//----- nvinfo : EIATTR_KPARAM_INFO
	.align		4
.L_7:
        /*0008*/ 	.byte	0x04, 0x17
        /*000a*/ 	.short	(.L_9 - .L_8)
.L_8:
        /*000c*/ 	.word	0x00000000
        /*0010*/ 	.short	0x0002
        /*0012*/ 	.short	0x0010
        /*0014*/ 	.byte	0x00, 0xf5, 0x21, 0x00


	//----- nvinfo : EIATTR_KPARAM_INFO
	.align		4
.L_9:
        /*0018*/ 	.byte	0x04, 0x17
        /*001a*/ 	.short	(.L_11 - .L_10)
.L_10:
        /*001c*/ 	.word	0x00000000
        /*0020*/ 	.short	0x0001
        /*0022*/ 	.short	0x0008
        /*0024*/ 	.byte	0x00, 0xf5, 0x21, 0x00


	//----- nvinfo : EIATTR_KPARAM_INFO
	.align		4
.L_11:
        /*0028*/ 	.byte	0x04, 0x17
        /*002a*/ 	.short	(.L_13 - .L_12)
.L_12:
        /*002c*/ 	.word	0x00000000
        /*0030*/ 	.short	0x0000
        /*0032*/ 	.short	0x0000
        /*0034*/ 	.byte	0x00, 0xf5, 0x21, 0x00


	//----- nvinfo : EIATTR_SPARSE_MMA_MASK
	.align		4
.L_13:
        /*0038*/ 	.byte	0x03, 0x50
        /*003a*/ 	.short	0x0000


	//----- nvinfo : EIATTR_MAXREG_COUNT
	.align		4
        /*003c*/ 	.byte	0x03, 0x1b
        /*003e*/ 	.short	0x00ff


	//----- nvinfo : EIATTR_MERCURY_ISA_VERSION
	.align		4
        /*0040*/ 	.byte	0x03, 0x5f
        /*0042*/ 	.short	0x0101


	//----- nvinfo : EIATTR_VRC_CTA_INIT_COUNT
	.align		4
        /*0044*/ 	.byte	0x02, 0x4a
	.zero		1
	.zero		1


	//----- nvinfo : EIATTR_EXIT_INSTR_OFFSETS
	.align		4
        /*0048*/ 	.byte	0x04, 0x1c
        /*004a*/ 	.short	(.L_15 - .L_14)


	//   ....[0]....
.L_14:
        /*004c*/ 	.word	0x000011b0


	//----- nvinfo : EIATTR_CBANK_PARAM_SIZE
	.align		4
.L_15:
        /*0050*/ 	.byte	0x03, 0x19
        /*0052*/ 	.short	0x0018


	//----- nvinfo : EIATTR_PARAM_CBANK
	.align		4
        /*0054*/ 	.byte	0x04, 0x0a
        /*0056*/ 	.short	(.L_17 - .L_16)
	.align		4
.L_16:
        /*0058*/ 	.word	index@(.nv.constant0._Z11do_one_timePfS_S_)
        /*005c*/ 	.short	0x0380
        /*005e*/ 	.short	0x0018


	//----- nvinfo : EIATTR_SW_WAR
	.align		4
.L_17:
        /*0060*/ 	.byte	0x04, 0x36
        /*0062*/ 	.short	(.L_19 - .L_18)
.L_18:
        /*0064*/ 	.word	0x00000008
.L_19:


//--------------------- .nv.callgraph             --------------------------
	.section	.nv.callgraph,"",@"SHT_CUDA_CALLGRAPH"
	.align	4
	.sectionentsize	8
	.align		4
        /*0000*/ 	.word	0x00000000
	.align		4
        /*0004*/ 	.word	0xffffffff
	.align		4
        /*0008*/ 	.word	0x00000000
	.align		4
        /*000c*/ 	.word	0xfffffffe
	.align		4
        /*0010*/ 	.word	0x00000000
	.align		4
        /*0014*/ 	.word	0xfffffffd
	.align		4
        /*0018*/ 	.word	0x00000000
	.align		4
        /*001c*/ 	.word	0xfffffffc


//--------------------- .text._Z11do_one_timePfS_S_ --------------------------
	.section	.text._Z11do_one_timePfS_S_,"ax",@progbits
	.align	128
        .global         _Z11do_one_timePfS_S_
        .type           _Z11do_one_timePfS_S_,@function
        .size           _Z11do_one_timePfS_S_,(.L_x_3 - _Z11do_one_timePfS_S_)
        .other          _Z11do_one_timePfS_S_,@"STO_CUDA_ENTRY STV_DEFAULT"
_Z11do_one_timePfS_S_:
.text._Z11do_one_timePfS_S_:
[----:B------:R-:W-:Y:S01]  /*0000*/  LDC R1, c[0x0][0x37c] ;  /* 0x0000df00ff017b82 */ /* 0x000fe20000000800 */
[----:B------:R-:W0:Y:S01]  /*0010*/  S2R R2, SR_CTAID.X ;  /* 0x0000000000027919 */ /* 0x000e220000002500 */
[----:B------:R-:W1:Y:S01]  /*0020*/  LDCU UR4, c[0x0][0x364] ;  /* 0x00006c80ff0477ac */ /* 0x000e620008000800 */
[----:B------:R-:W-:Y:S01]  /*0030*/  HFMA2 R8, -RZ, RZ, 0, 0 ;  /* 0x00000000ff087431 */ /* 0x000fe200000001ff */
[----:B------:R-:W-:Y:S01]  /*0040*/  CS2R R6, SRZ ;  /* 0x0000000000067805 */ /* 0x000fe2000001ff00 */
[----:B------:R-:W0:Y:S01]  /*0050*/  S2R R5, SR_TID.X ;  /* 0x0000000000057919 */ /* 0x000e220000002100 */
[----:B------:R-:W2:Y:S01]  /*0060*/  LDCU.64 UR6, c[0x0][0x388] ;  /* 0x00007100ff0677ac */ /* 0x000ea20008000a00 */
[----:B------:R-:W-:Y:S01]  /*0070*/  HFMA2 R26, -RZ, RZ, 0, 0 ;  /* 0x00000000ff1a7431 */ /* 0x000fe200000001ff */
[----:B------:R-:W-:Y:S01]  /*0080*/  CS2R R10, SRZ ;  /* 0x00000000000a7805 */ /* 0x000fe2000001ff00 */
[----:B------:R-:W1:Y:S01]  /*0090*/  S2R R0, SR_CTAID.Y ;  /* 0x0000000000007919 */ /* 0x000e620000002600 */
[----:B------:R-:W0:Y:S01]  /*00a0*/  LDCU UR5, c[0x0][0x360] ;  /* 0x00006c00ff0577ac */ /* 0x000e220008000800 */
[----:B------:R-:W-:-:S02]  /*00b0*/  MOV R23, RZ ;  /* 0x000000ff00177202 */ /* 0x000fc40000000f00 */
[----:B------:R-:W-:Y:S01]  /*00c0*/  CS2R R24, SRZ ;  /* 0x0000000000187805 */ /* 0x000fe2000001ff00 */
[----:B------:R-:W1:Y:S01]  /*00d0*/  S2R R3, SR_TID.Y ;  /* 0x0000000000037919 */ /* 0x000e620000002200 */
[----:B------:R-:W-:Y:S02]  /*00e0*/  CS2R R12, SRZ ;  /* 0x00000000000c7805 */ /* 0x000fe4000001ff00 */
[----:B------:R-:W-:Y:S02]  /*00f0*/  CS2R R16, SRZ ;  /* 0x0000000000107805 */ /* 0x000fe4000001ff00 */
[----:B------:R-:W-:Y:S01]  /*0100*/  MOV R18, RZ ;  /* 0x000000ff00127202 */ /* 0x000fe20000000f00 */
[----:B------:R-:W3:Y:S01]  /*0110*/  LDCU.64 UR8, c[0x0][0x358] ;  /* 0x00006b00ff0877ac */ /* 0x000ee20008000a00 */
[----:B--2---:R-:W-:-:S04]  /*0120*/  UIADD3 UR6, UP0, UPT, UR6, 0x8, URZ ;  /* 0x0000000806067890 */ /* 0x004fc8000ff1e0ff */
[----:B------:R-:W-:Y:S01]  /*0130*/  UIADD3.X UR7, UPT, UPT, URZ, UR7, URZ, UP0, !UPT ;  /* 0x00000007ff077290 */ /* 0x000fe200087fe4ff */
[----:B0-----:R-:W-:Y:S01]  /*0140*/  IMAD R2, R2, UR5, R5 ;  /* 0x0000000502027c24 */ /* 0x001fe2000f8e0205 */
[----:B------:R-:W-:Y:S01]  /*0150*/  CS2R R4, SRZ ;  /* 0x0000000000047805 */ /* 0x000fe2000001ff00 */
[----:B-1----:R-:W-:Y:S01]  /*0160*/  IMAD R0, R0, UR4, R3 ;  /* 0x0000000400007c24 */ /* 0x002fe2000f8e0203 */
[----:B---3--:R-:W-:-:S08]  /*0170*/  UMOV UR4, URZ ;  /* 0x000000ff00047c82 */ /* 0x008fd00008000000 */
.L_x_1:
[----:B------:R-:W0:Y:S01]  /*0180*/  LDCU.64 UR10, c[0x0][0x380] ;  /* 0x00007000ff0a77ac */ /* 0x000e220008000a00 */
[----:B------:R-:W-:Y:S02]  /*0190*/  LEA R15, P0, R0, UR4, 0xa ;  /* 0x00000004000f7c11 */ /* 0x000fe4000f8050ff */
[----:B------:R-:W-:Y:S01]  /*01a0*/  MOV R3, UR4 ;  /* 0x0000000400037c02 */ /* 0x000fe20008000f00 */
[----:B------:R-:W-:Y:S01]  /*01b0*/  UIADD3 UR4, UPT, UPT, UR4, 0x10, URZ ;  /* 0x0000001004047890 */ /* 0x000fe2000fffe0ff */
[----:B------:R-:W-:Y:S01]  /*01c0*/  IADD3.X R20, PT, PT, RZ, RZ, RZ, P0, !PT ;  /* 0x000000ffff147210 */ /* 0x000fe200007fe4ff */
[----:B------:R-:W-:Y:S01]  /*01d0*/  UMOV UR5, URZ ;  /* 0x000000ff00057c82 */ /* 0x000fe20008000000 */
[----:B------:R-:W-:Y:S01]  /*01e0*/  LEA R3, R3, R2, 0xe ;  /* 0x0000000203037211 */ /* 0x000fe200078e70ff */
[----:B------:R-:W-:-:S03]  /*01f0*/  UISETP.GE.U32.AND UP1, UPT, UR4, 0x100, UPT ;  /* 0x000001000400788c */ /* 0x000fc6000bf26070 */
[----:B------:R-:W-:Y:S02]  /*0200*/  SHF.L.U32 R3, R3, 0x2, RZ ;  /* 0x0000000203037819 */ /* 0x000fe400000006ff */
[----:B0-----:R-:W-:-:S04]  /*0210*/  LEA R14, P0, R15, UR10, 0x2 ;  /* 0x0000000a0f0e7c11 */ /* 0x001fc8000f8010ff */
[----:B------:R-:W-:Y:S02]  /*0220*/  LEA.HI.X R15, R15, UR11, R20, 0x2, P0 ;  /* 0x0000000b0f0f7c11 */ /* 0x000fe400080f1414 */
[----:B------:R-:W-:-:S04]  /*0230*/  IADD3 R14, P0, PT, R14, 0x800, RZ ;  /* 0x000008000e0e7810 */ /* 0x000fc80007f1e0ff */
[----:B------:R-:W-:-:S09]  /*0240*/  IADD3.X R15, PT, PT, RZ, R15, RZ, P0, !PT ;  /* 0x0000000fff0f7210 */ /* 0x000fd200007fe4ff */
.L_x_0:
[----:B------:R-:W-:Y:S01]  /*0250*/  HFMA2 R28, -RZ, RZ, 0, 2.384185791015625e-07 ;  /* 0x00000004ff1c7431 */ /* 0x000fe200000001ff */
[----:B------:R-:W2:Y:S04]  /*0260*/  LDG.E R27, desc[UR8][R14.64] ;  /* 0x000000080e1b7981 */ /* 0x000ea8000c1e1900 */
[----:B------:R-:W3:Y:S01]  /*0270*/  LDG.E R19, desc[UR8][R14.64+0x400] ;  /* 0x000400080e137981 */ /* 0x000ee2000c1e1900 */
[----:B------:R-:W-:-:S05]  /*0280*/  IMAD.WIDE R28, R3, R28, UR6 ;  /* 0x00000006031c7e25 */ /* 0x000fca000f8e021c */
[----:B------:R-:W2:Y:S04]  /*0290*/  LDG.E R22, desc[UR8][R28.64+-0x8] ;  /* 0xfffff8081c167981 */ /* 0x000ea8000c1e1900 */
[----:B------:R-:W4:Y:S04]  /*02a0*/  LDG.E R21, desc[UR8][R28.64+-0x4] ;  /* 0xfffffc081c157981 */ /* 0x000f28000c1e1900 */
[----:B------:R-:W5:Y:S04]  /*02b0*/  LDG.E R20, desc[UR8][R28.64] ;  /* 0x000000081c147981 */ /* 0x000f68000c1e1900 */
[----:B------:R-:W5:Y:S04]  /*02c0*/  LDG.E R9, desc[UR8][R28.64+0x4] ;  /* 0x000004081c097981 */ /* 0x000f68000c1e1900 */
[----:B------:R-:W5:Y:S04]  /*02d0*/  LDG.E R29, desc[UR8][R14.64+-0x800] ;  /* 0xfff800080e1d7981 */ /* 0x000f68000c1e1900 */
[----:B------:R-:W5:Y:S01]  /*02e0*/  LDG.E R28, desc[UR8][R14.64+-0x400] ;  /* 0xfffc00080e1c7981 */ /* 0x000f62000c1e1900 */
[C---:B--2---:R-:W-:Y:S01]  /*02f0*/  FFMA R11, R22.reuse, R27, R11 ;  /* 0x0000001b160b7223 */ /* 0x044fe2000000000b */
[----:B---3--:R-:W-:Y:S01]  /*0300*/  FFMA R23, R22, R19, R23 ;  /* 0x0000001316177223 */ /* 0x008fe20000000017 */
[C---:B----4-:R-:W-:Y:S01]  /*0310*/  FFMA R24, R21.reuse, R27, R24 ;  /* 0x0000001b15187223 */ /* 0x050fe20000000018 */
[----:B------:R-:W-:Y:S01]  /*0320*/  FFMA R10, R21, R19, R10 ;  /* 0x00000013150a7223 */ /* 0x000fe2000000000a */
[C---:B-----5:R-:W-:Y:S01]  /*0330*/  FFMA R25, R20.reuse, R27, R25 ;  /* 0x0000001b14197223 */ /* 0x060fe20000000019 */
[----:B------:R-:W-:Y:S01]  /*0340*/  FFMA R8, R20, R19, R8 ;  /* 0x0000001314087223 */ /* 0x000fe20000000008 */
[C---:B------:R-:W-:Y:S01]  /*0350*/  FFMA R26, R9.reuse, R27, R26 ;  /* 0x0000001b091a7223 */ /* 0x040fe2000000001a */
[----:B------:R-:W-:Y:S01]  /*0360*/  FFMA R7, R9, R19, R7 ;  /* 0x0000001309077223 */ /* 0x000fe20000000007 */
[----:B------:R-:W2:Y:S04]  /*0370*/  LDG.E R27, desc[UR8][R14.64+0x4] ;  /* 0x000004080e1b7981 */ /* 0x000ea8000c1e1900 */
[----:B------:R-:W3:Y:S01]  /*0380*/  LDG.E R19, desc[UR8][R14.64+0x404] ;  /* 0x000404080e137981 */ /* 0x000ee2000c1e1900 */
[C---:B------:R-:W-:Y:S01]  /*0390*/  FFMA R6, R29.reuse, R22, R6 ;  /* 0x000000161d067223 */ /* 0x040fe20000000006 */
[C---:B------:R-:W-:Y:S01]  /*03a0*/  FFMA R5, R29.reuse, R21, R5 ;  /* 0x000000151d057223 */ /* 0x040fe20000000005 */
[C---:B------:R-:W-:Y:S01]  /*03b0*/  FFMA R18, R29.reuse, R20, R18 ;  /* 0x000000141d127223 */ /* 0x040fe20000000012 */
[----:B------:R-:W-:Y:S01]  /*03c0*/  FFMA R4, R29, R9, R4 ;  /* 0x000000091d047223 */ /* 0x000fe20000000004 */
[-C--:B------:R-:W-:Y:S01]  /*03d0*/  FFMA R17, R22, R28.reuse, R17 ;  /* 0x0000001c16117223 */ /* 0x080fe20000000011 */
[-C--:B------:R-:W-:Y:S01]  /*03e0*/  FFMA R16, R21, R28.reuse, R16 ;  /* 0x0000001c15107223 */ /* 0x080fe20000000010 */
[-C--:B------:R-:W-:Y:S01]  /*03f0*/  FFMA R13, R20, R28.reuse, R13 ;  /* 0x0000001c140d7223 */ /* 0x080fe2000000000d */
[----:B------:R-:W-:Y:S01]  /*0400*/  FFMA R12, R9, R28, R12 ;  /* 0x0000001c090c7223 */ /* 0x000fe2000000000c */
[----:B------:R-:W-:-:S02]  /*0410*/  IADD3 R28, PT, PT, R3, 0x10000, RZ ;  /* 0x00010000031c7810 */ /* 0x000fc40007ffe0ff */
[----:B------:R-:W-:-:S05]  /*0420*/  MOV R29, 0x4 ;  /* 0x00000004001d7802 */ /* 0x000fca0000000f00 */
        /* <DEDUP_REMOVED lines=12> */
[C---:B------:R-:W-:Y:S01]  /*04f0*/  FFMA R5, R29.reuse, R21, R5 ;  /* 0x000000151d057223 */ /* 0x040fe20000000005 */
[C---:B------:R-:W-:Y:S01]  /*0500*/  FFMA R18, R29.reuse, R20, R18 ;  /* 0x000000141d127223 */ /* 0x040fe20000000012 */
[----:B------:R-:W-:Y:S01]  /*0510*/  FFMA R4, R29, R9, R4 ;  /* 0x000000091d047223 */ /* 0x000fe20000000004 */
[----:B------:R-:W-:-:S02]  /*0520*/  HFMA2 R29, -RZ, RZ, 0, 2.384185791015625e-07 ;  /* 0x00000004ff1d7431 */ /* 0x000fc400000001ff */
[-C--:B------:R-:W-:Y:S01]  /*0530*/  FFMA R17, R22, R28.reuse, R17 ;  /* 0x0000001c16117223 */ /* 0x080fe20000000011 */
[-C--:B------:R-:W-:Y:S01]  /*0540*/  FFMA R16, R21, R28.reuse, R16 ;  /* 0x0000001c15107223 */ /* 0x080fe20000000010 */
[CC--:B------:R-:W-:Y:S01]  /*0550*/  FFMA R13, R20.reuse, R28.reuse, R13 ;  /* 0x0000001c140d7223 */ /* 0x0c0fe2000000000d */
[----:B------:R-:W-:Y:S01]  /*0560*/  FFMA R12, R9, R28, R12 ;  /* 0x0000001c090c7223 */ /* 0x000fe2000000000c */
[----:B------:R-:W-:Y:S01]  /*0570*/  IADD3 R28, PT, PT, R3, 0x20000, RZ ;  /* 0x00020000031c7810 */ /* 0x000fe20007ffe0ff */
[----:B------:R-:W-:-:S04]  /*0580*/  FFMA R25, R20, R27, R25 ;  /* 0x0000001b14197223 */ /* 0x000fc80000000019 */
[----:B------:R-:W-:-:S04]  /*0590*/  IMAD.WIDE R28, R28, R29, UR6 ;  /* 0x000000061c1c7e25 */ /* 0x000fc8000f8e021d */
[C---:B------:R-:W-:Y:S01]  /*05a0*/  FFMA R26, R9.reuse, R27, R26 ;  /* 0x0000001b091a7223 */ /* 0x040fe2000000001a */
[-C--:B------:R-:W-:Y:S01]  /*05b0*/  FFMA R8, R20, R19.reuse, R8 ;  /* 0x0000001314087223 */ /* 0x080fe20000000008 */
[----:B------:R-:W-:Y:S01]  /*05c0*/  FFMA R7, R9, R19, R7 ;  /* 0x0000001309077223 */ /* 0x000fe20000000007 */
[----:B------:R-:W2:Y:S04]  /*05d0*/  LDG.E R27, desc[UR8][R14.64+0x8] ;  /* 0x000008080e1b7981 */ /* 0x000ea8000c1e1900 */
[----:B------:R-:W2:Y:S04]  /*05e0*/  LDG.E R22, desc[UR8][R28.64+-0x8] ;  /* 0xfffff8081c167981 */ /* 0x000ea8000c1e1900 */
[----:B------:R-:W3:Y:S04]  /*05f0*/  LDG.E R21, desc[UR8][R28.64+-0x4] ;  /* 0xfffffc081c157981 */ /* 0x000ee8000c1e1900 */
[----:B------:R-:W4:Y:S04]  /*0600*/  LDG.E R20, desc[UR8][R28.64] ;  /* 0x000000081c147981 */ /* 0x000f28000c1e1900 */
[----:B------:R-:W5:Y:S04]  /*0610*/  LDG.E R9, desc[UR8][R28.64+0x4] ;  /* 0x000004081c097981 */ /* 0x000f68000c1e1900 */
[----:B------:R-:W4:Y:S04]  /*0620*/  LDG.E R19, desc[UR8][R14.64+0x408] ;  /* 0x000408080e137981 */ /* 0x000f28000c1e1900 */
[----:B------:R-:W4:Y:S04]  /*0630*/  LDG.E R29, desc[UR8][R14.64+-0x7f8] ;  /* 0xfff808080e1d7981 */ /* 0x000f28000c1e1900 */
[----:B------:R-:W4:Y:S01]  /*0640*/  LDG.E R28, desc[UR8][R14.64+-0x3f8] ;  /* 0xfffc08080e1c7981 */ /* 0x000f22000c1e1900 */
[CC--:B--2---:R-:W-:Y:S01]  /*0650*/  FFMA R11, R22.reuse, R27.reuse, R11 ;  /* 0x0000001b160b7223 */ /* 0x0c4fe2000000000b */
[-C--:B---3--:R-:W-:Y:S01]  /*0660*/  FFMA R24, R21, R27.reuse, R24 ;  /* 0x0000001b15187223 */ /* 0x088fe20000000018 */
[----:B-----5:R-:W-:Y:S01]  /*0670*/  FFMA R26, R9, R27, R26 ;  /* 0x0000001b091a7223 */ /* 0x020fe2000000001a */
[C---:B----4-:R-:W-:Y:S01]  /*0680*/  FFMA R6, R29.reuse, R22, R6 ;  /* 0x000000161d067223 */ /* 0x050fe20000000006 */
        /* <DEDUP_REMOVED lines=8> */
[----:B------:R-:W-:Y:S01]  /*0710*/  MOV R29, 0x4 ;  /* 0x00000004001d7802 */ /* 0x000fe20000000f00 */
[----:B------:R-:W-:-:S04]  /*0720*/  FFMA R23, R22, R19, R23 ;  /* 0x0000001316177223 */ /* 0x000fc80000000017 */
[----:B------:R-:W-:-:S04]  /*0730*/  IMAD.WIDE R28, R28, R29, UR6 ;  /* 0x000000061c1c7e25 */ /* 0x000fc8000f8e021d */
[-C--:B------:R-:W-:Y:S01]  /*0740*/  FFMA R10, R21, R19.reuse, R10 ;  /* 0x00000013150a7223 */ /* 0x080fe2000000000a */
[CC--:B------:R-:W-:Y:S01]  /*0750*/  FFMA R8, R20.reuse, R19.reuse, R8 ;  /* 0x0000001314087223 */ /* 0x0c0fe20000000008 */
[----:B------:R-:W-:Y:S01]  /*0760*/  FFMA R7, R9, R19, R7 ;  /* 0x0000001309077223 */ /* 0x000fe20000000007 */
[----:B------:R-:W2:Y:S04]  /*0770*/  LDG.E R22, desc[UR8][R28.64+-0x8] ;  /* 0xfffff8081c167981 */ /* 0x000ea8000c1e1900 */
[----:B------:R-:W3:Y:S04]  /*0780*/  LDG.E R21, desc[UR8][R28.64+-0x4] ;  /* 0xfffffc081c157981 */ /* 0x000ee8000c1e1900 */
[----:B------:R-:W4:Y:S04]  /*0790*/  LDG.E R9, desc[UR8][R28.64] ;  /* 0x000000081c097981 */ /* 0x000f28000c1e1900 */
[----:B------:R-:W5:Y:S04]  /*07a0*/  LDG.E R19, desc[UR8][R28.64+0x4] ;  /* 0x000004081c137981 */ /* 0x000f68000c1e1900 */
[----:B------:R-:W2:Y:S04]  /*07b0*/  LDG.E R29, desc[UR8][R14.64+-0x7f4] ;  /* 0xfff80c080e1d7981 */ /* 0x000ea8000c1e1900 */
[----:B------:R-:W5:Y:S01]  /*07c0*/  LDG.E R28, desc[UR8][R14.64+-0x3f4] ;  /* 0xfffc0c080e1c7981 */ /* 0x000f62000c1e1900 */
[----:B------:R-:W-:-:S03]  /*07d0*/  FFMA R25, R20, R27, R25 ;  /* 0x0000001b14197223 */ /* 0x000fc60000000019 */
[----:B------:R-:W5:Y:S04]  /*07e0*/  LDG.E R27, desc[UR8][R14.64+0xc] ;  /* 0x00000c080e1b7981 */ /* 0x000f68000c1e1900 */
[----:B------:R-:W5:Y:S01]  /*07f0*/  LDG.E R20, desc[UR8][R14.64+0x40c] ;  /* 0x00040c080e147981 */ /* 0x000f62000c1e1900 */
[C---:B--2---:R-:W-:Y:S01]  /*0800*/  FFMA R6, R29.reuse, R22, R6 ;  /* 0x000000161d067223 */ /* 0x044fe20000000006 */
[C---:B---3--:R-:W-:Y:S01]  /*0810*/  FFMA R5, R29.reuse, R21, R5 ;  /* 0x000000151d057223 */ /* 0x048fe20000000005 */
[C---:B----4-:R-:W-:Y:S01]  /*0820*/  FFMA R18, R29.reuse, R9, R18 ;  /* 0x000000091d127223 */ /* 0x050fe20000000012 */
[----:B-----5:R-:W-:Y:S01]  /*0830*/  FFMA R4, R29, R19, R4 ;  /* 0x000000131d047223 */ /* 0x020fe20000000004 */
[----:B------:R-:W-:Y:S02]  /*0840*/  HFMA2 R29, -RZ, RZ, 0, 2.384185791015625e-07 ;  /* 0x00000004ff1d7431 */ /* 0x000fe400000001ff */
[CC--:B------:R-:W-:Y:S01]  /*0850*/  FFMA R17, R22.reuse, R28.reuse, R17 ;  /* 0x0000001c16117223 */ /* 0x0c0fe20000000011 */
[-C--:B------:R-:W-:Y:S01]  /*0860*/  FFMA R16, R21, R28.reuse, R16 ;  /* 0x0000001c15107223 */ /* 0x080fe20000000010 */
[-C--:B------:R-:W-:Y:S01]  /*0870*/  FFMA R13, R9, R28.reuse, R13 ;  /* 0x0000001c090d7223 */ /* 0x080fe2000000000d */
[----:B------:R-:W-:Y:S01]  /*0880*/  FFMA R12, R19, R28, R12 ;  /* 0x0000001c130c7223 */ /* 0x000fe2000000000c */
[----:B------:R-:W-:Y:S01]  /*0890*/  IADD3 R28, PT, PT, R3, 0x40000, RZ ;  /* 0x00040000031c7810 */ /* 0x000fe20007ffe0ff */
[----:B------:R-:W-:-:S04]  /*08a0*/  FFMA R11, R22, R27, R11 ;  /* 0x0000001b160b7223 */ /* 0x000fc8000000000b */
[----:B------:R-:W-:-:S04]  /*08b0*/  IMAD.WIDE R28, R28, R29, UR6 ;  /* 0x000000061c1c7e25 */ /* 0x000fc8000f8e021d */
[-C--:B------:R-:W-:Y:S01]  /*08c0*/  FFMA R24, R21, R27.reuse, R24 ;  /* 0x0000001b15187223 */ /* 0x080fe20000000018 */
[-C--:B------:R-:W-:Y:S01]  /*08d0*/  FFMA R25, R9, R27.reuse, R25 ;  /* 0x0000001b09197223 */ /* 0x080fe20000000019 */
[----:B------:R-:W-:Y:S01]  /*08e0*/  FFMA R26, R19, R27, R26 ;  /* 0x0000001b131a7223 */ /* 0x000fe2000000001a */
[-C--:B------:R-:W-:Y:S01]  /*08f0*/  FFMA R23, R22, R20.reuse, R23 ;  /* 0x0000001416177223 */ /* 0x080fe20000000017 */
[-C--:B------:R-:W-:Y:S01]  /*0900*/  FFMA R10, R21, R20.reuse, R10 ;  /* 0x00000014150a7223 */ /* 0x080fe2000000000a */
[-C--:B------:R-:W-:Y:S01]  /*0910*/  FFMA R8, R9, R20.reuse, R8 ;  /* 0x0000001409087223 */ /* 0x080fe20000000008 */
[----:B------:R-:W-:Y:S01]  /*0920*/  FFMA R7, R19, R20, R7 ;  /* 0x0000001413077223 */ /* 0x000fe20000000007 */
[----:B------:R-:W2:Y:S04]  /*0930*/  LDG.E R22, desc[UR8][R28.64+-0x8] ;  /* 0xfffff8081c167981 */ /* 0x000ea8000c1e1900 */
[----:B------:R-:W3:Y:S04]  /*0940*/  LDG.E R21, desc[UR8][R28.64+-0x4] ;  /* 0xfffffc081c157981 */ /* 0x000ee8000c1e1900 */
[----:B------:R-:W4:Y:S04]  /*0950*/  LDG.E R9, desc[UR8][R28.64] ;  /* 0x000000081c097981 */ /* 0x000f28000c1e1900 */
[----:B------:R-:W5:Y:S04]  /*0960*/  LDG.E R19, desc[UR8][R28.64+0x4] ;  /* 0x000004081c137981 */ /* 0x000f68000c1e1900 */
[----:B------:R-:W5:Y:S04]  /*0970*/  LDG.E R27, desc[UR8][R14.64+0x10] ;  /* 0x000010080e1b7981 */ /* 0x000f68000c1e1900 */
[----:B------:R-:W5:Y:S04]  /*0980*/  LDG.E R20, desc[UR8][R14.64+0x410] ;  /* 0x000410080e147981 */ /* 0x000f68000c1e1900 */
[----:B------:R-:W2:Y:S04]  /*0990*/  LDG.E R29, desc[UR8][R14.64+-0x7f0] ;  /* 0xfff810080e1d7981 */ /* 0x000ea8000c1e1900 */
[----:B------:R-:W5:Y:S01]  /*09a0*/  LDG.E R28, desc[UR8][R14.64+-0x3f0] ;  /* 0xfffc10080e1c7981 */ /* 0x000f62000c1e1900 */
[C---:B--2---:R-:W-:Y:S01]  /*09b0*/  FFMA R6, R29.reuse, R22, R6 ;  /* 0x000000161d067223 */ /* 0x044fe20000000006 */
[C---:B---3--:R-:W-:Y:S01]  /*09c0*/  FFMA R5, R29.reuse, R21, R5 ;  /* 0x000000151d057223 */ /* 0x048fe20000000005 */
[C---:B----4-:R-:W-:Y:S01]  /*09d0*/  FFMA R18, R29.reuse, R9, R18 ;  /* 0x000000091d127223 */ /* 0x050fe20000000012 */
[----:B-----5:R-:W-:Y:S01]  /*09e0*/  FFMA R4, R29, R19, R4 ;  /* 0x000000131d047223 */ /* 0x020fe20000000004 */
        /* <DEDUP_REMOVED lines=27> */
[----:B------:R-:W-:-:S02]  /*0ba0*/  HFMA2 R29, -RZ, RZ, 0, 2.384185791015625e-07 ;  /* 0x00000004ff1d7431 */ /* 0x000fc400000001ff */
[-C--:B------:R-:W-:Y:S01]  /*0bb0*/  FFMA R17, R22, R28.reuse, R17 ;  /* 0x0000001c16117223 */ /* 0x080fe20000000011 */
[-C--:B------:R-:W-:Y:S01]  /*0bc0*/  FFMA R16, R21, R28.reuse, R16 ;  /* 0x0000001c15107223 */ /* 0x080fe20000000010 */
[-C--:B------:R-:W-:Y:S01]  /*0bd0*/  FFMA R13, R9, R28.reuse, R13 ;  /* 0x0000001c090d7223 */ /* 0x080fe2000000000d */
[----:B------:R-:W-:Y:S01]  /*0be0*/  FFMA R12, R19, R28, R12 ;  /* 0x0000001c130c7223 */ /* 0x000fe2000000000c */
[----:B------:R-:W-:Y:S01]  /*0bf0*/  IADD3 R28, PT, PT, R3, 0x60000, RZ ;  /* 0x00060000031c7810 */ /* 0x000fe20007ffe0ff */
[----:B------:R-:W-:-:S04]  /*0c00*/  FFMA R26, R19, R27, R26 ;  /* 0x0000001b131a7223 */ /* 0x000fc8000000001a */
[----:B------:R-:W-:-:S04]  /*0c10*/  IMAD.WIDE R28, R28, R29, UR6 ;  /* 0x000000061c1c7e25 */ /* 0x000fc8000f8e021d */
[CC--:B------:R-:W-:Y:S01]  /*0c20*/  FFMA R11, R22.reuse, R27.reuse, R11 ;  /* 0x0000001b160b7223 */ /* 0x0c0fe2000000000b */
        /* <DEDUP_REMOVED lines=37> */
[----:B------:R-:W2:Y:S04]  /*0e80*/  LDG.E R7, desc[UR8][R14.64+0x41c] ;  /* 0x00041c080e077981 */ /* 0x000ea8000c1e1900 */
[----:B------:R-:W5:Y:S04]  /*0e90*/  LDG.E R27, desc[UR8][R14.64+0x1c] ;  /* 0x00001c080e1b7981 */ /* 0x000f68000c1e1900 */
[----:B------:R-:W5:Y:S04]  /*0ea0*/  LDG.E R29, desc[UR8][R14.64+-0x7e4] ;  /* 0xfff81c080e1d7981 */ /* 0x000f68000c1e1900 */
[----:B------:R0:W5:Y:S01]  /*0eb0*/  LDG.E R28, desc[UR8][R14.64+-0x3e4] ;  /* 0xfffc1c080e1c7981 */ /* 0x000162000c1e1900 */
[----:B------:R-:W-:-:S04]  /*0ec0*/  UIADD3 UR5, UPT, UPT, UR5, 0x8, URZ ;  /* 0x0000000805057890 */ /* 0x000fc8000fffe0ff */
[----:B------:R-:W-:Y:S01]  /*0ed0*/  UISETP.NE.AND UP0, UPT, UR5, 0x10, UPT ;  /* 0x000000100500788c */ /* 0x000fe2000bf05270 */
[----:B------:R-:W-:Y:S02]  /*0ee0*/  IADD3 R3, PT, PT, R3, 0x80000, RZ ;  /* 0x0008000003037810 */ /* 0x000fe40007ffe0ff */
[----:B0-----:R-:W-:-:S04]  /*0ef0*/  IADD3 R14, P0, PT, R14, 0x20, RZ ;  /* 0x000000200e0e7810 */ /* 0x001fc80007f1e0ff */
[----:B------:R-:W-:Y:S01]  /*0f00*/  IADD3.X R15, PT, PT, RZ, R15, RZ, P0, !PT ;  /* 0x0000000fff0f7210 */ /* 0x000fe200007fe4ff */
[-C--:B--2---:R-:W-:Y:S01]  /*0f10*/  FFMA R23, R22, R7.reuse, R23 ;  /* 0x0000000716177223 */ /* 0x084fe20000000017 */
[-C--:B---3--:R-:W-:Y:S01]  /*0f20*/  FFMA R10, R21, R7.reuse, R10 ;  /* 0x00000007150a7223 */ /* 0x088fe2000000000a */
[-C--:B----4-:R-:W-:Y:S01]  /*0f30*/  FFMA R8, R20, R7.reuse, R8 ;  /* 0x0000000714087223 */ /* 0x090fe20000000008 */
[----:B-----5:R-:W-:Y:S01]  /*0f40*/  FFMA R7, R9, R7, R19 ;  /* 0x0000000709077223 */ /* 0x020fe20000000013 */
[-C--:B------:R-:W-:Y:S01]  /*0f50*/  FFMA R11, R22, R27.reuse, R11 ;  /* 0x0000001b160b7223 */ /* 0x080fe2000000000b */
[-C--:B------:R-:W-:Y:S01]  /*0f60*/  FFMA R24, R21, R27.reuse, R24 ;  /* 0x0000001b15187223 */ /* 0x080fe20000000018 */
[-C--:B------:R-:W-:Y:S01]  /*0f70*/  FFMA R25, R20, R27.reuse, R25 ;  /* 0x0000001b14197223 */ /* 0x080fe20000000019 */
[----:B------:R-:W-:Y:S01]  /*0f80*/  FFMA R26, R9, R27, R26 ;  /* 0x0000001b091a7223 */ /* 0x000fe2000000001a */
        /* <DEDUP_REMOVED lines=8> */
[----:B------:R-:W-:Y:S06]  /*1010*/  BRA.U UP0, `(.L_x_0) ;  /* 0xfffffff1008c7547 */ /* 0x000fec000b83ffff */
[----:B------:R-:W-:Y:S05]  /*1020*/  BRA.U !UP1, `(.L_x_1) ;  /* 0xfffffff109547547 */ /* 0x000fea000b83ffff */
[----:B------:R-:W0:Y:S01]  /*1030*/  S2R R9, SR_CTAID.X ;  /* 0x0000000000097919 */ /* 0x000e220000002500 */
[----:B------:R-:W0:Y:S01]  /*1040*/  LDCU UR4, c[0x0][0x360] ;  /* 0x00006c00ff0477ac */ /* 0x000e220008000800 */
[----:B------:R-:W1:Y:S01]  /*1050*/  LDC.64 R2, c[0x0][0x390] ;  /* 0x0000e400ff027b82 */ /* 0x000e620000000a00 */
[----:B------:R-:W0:Y:S02]  /*1060*/  S2R R14, SR_TID.X ;  /* 0x00000000000e7919 */ /* 0x000e240000002100 */
[----:B0-----:R-:W-:-:S05]  /*1070*/  IMAD R9, R9, UR4, R14 ;  /* 0x0000000409097c24 */ /* 0x001fca000f8e020e */
[----:B------:R-:W-:-:S04]  /*1080*/  LEA R9, R0, R9, 0x10 ;  /* 0x0000000900097211 */ /* 0x000fc800078e80ff */
[----:B------:R-:W-:-:S05]  /*1090*/  SHF.L.U32 R9, R9, 0x2, RZ ;  /* 0x0000000209097819 */ /* 0x000fca00000006ff */
[----:B-1----:R-:W-:-:S05]  /*10a0*/  IMAD.WIDE R2, R9, 0x4, R2 ;  /* 0x0000000409027825 */ /* 0x002fca00078e0202 */
[----:B------:R-:W-:Y:S04]  /*10b0*/  STG.E desc[UR8][R2.64], R6 ;  /* 0x0000000602007986 */ /* 0x000fe8000c101908 */
        /* <DEDUP_REMOVED lines=14> */
[----:B------:R-:W-:Y:S01]  /*11a0*/  STG.E desc[UR8][R2.64+0xc000c], R7 ;  /* 0x0c000c0702007986 */ /* 0x000fe2000c101908 */
[----:B------:R-:W-:Y:S05]  /*11b0*/  EXIT ;  /* 0x000000000000794d */ /* 0x000fea0003800000 */
.L_x_2:
[----:B------:R-:W-:-:S00]  /*11c0*/  BRA `(.L_x_2) ;  /* 0xfffffffc00fc7947 */ /* 0x000fc0000383ffff */
[----:B------:R-:W-:-:S00]  /*11d0*/  NOP ;  /* 0x0000000000007918 */ /* 0x000fc00000000000 */
        /* <DEDUP_REMOVED lines=10> */
.L_x_3:


//--------------------- .nv.shared.reserved.0     --------------------------
	.section	.nv.shared.reserved.0,"aw",@nobits
	.weak		__nv_reservedSMEM_offset_0_alias
	.size		__nv_reservedSMEM_offset_0_alias, 0, 64
	.other		__nv_reservedSMEM_offset_0_alias,@"STO_CUDA_RESERVED_SHARED STV_DEFAULT"
__nv_reservedSMEM_offset_0_alias:
	.zero		0
	.zero		64


//--------------------- .nv.constant0._Z11do_one_timePfS_S_ --------------------------
	.section	.nv.constant0._Z11do_one_timePfS_S_,"a",@progbits
	.sectionflags	@""
	.align	4
.nv.constant0._Z11do_one_timePfS_S_:
	.zero		920


//--------------------- SYMBOLS --------------------------

	.type		.nv.reservedSmem.offset0,@object
	.size		.nv.reservedSmem.offset0,0x4
